//
// Generated by NVIDIA NVVM Compiler
//
// Compiler Build ID: CL-36424714
// Cuda compilation tools, release 13.0, V13.0.88
// Based on NVVM 20.0.0
//

.version 9.0
.target sm_100
.address_size 64

	// .globl	_Z3kerPfS_S_m
.global .align 1 .b8 _ZN34_INTERNAL_b8ec6be3_4_k_cu_e6b3f5bf4cuda3std3__45__cpo5beginE[1];
.global .align 1 .b8 _ZN34_INTERNAL_b8ec6be3_4_k_cu_e6b3f5bf4cuda3std3__45__cpo3endE[1];
.global .align 1 .b8 _ZN34_INTERNAL_b8ec6be3_4_k_cu_e6b3f5bf4cuda3std3__45__cpo6cbeginE[1];
.global .align 1 .b8 _ZN34_INTERNAL_b8ec6be3_4_k_cu_e6b3f5bf4cuda3std3__45__cpo4cendE[1];
.global .align 1 .b8 _ZN34_INTERNAL_b8ec6be3_4_k_cu_e6b3f5bf4cuda3std3__45__cpo6rbeginE[1];
.global .align 1 .b8 _ZN34_INTERNAL_b8ec6be3_4_k_cu_e6b3f5bf4cuda3std3__45__cpo4rendE[1];
.global .align 1 .b8 _ZN34_INTERNAL_b8ec6be3_4_k_cu_e6b3f5bf4cuda3std3__45__cpo7crbeginE[1];
.global .align 1 .b8 _ZN34_INTERNAL_b8ec6be3_4_k_cu_e6b3f5bf4cuda3std3__45__cpo5crendE[1];
.global .align 1 .b8 _ZN34_INTERNAL_b8ec6be3_4_k_cu_e6b3f5bf4cuda3std3__436_GLOBAL__N__b8ec6be3_4_k_cu_e6b3f5bf6ignoreE[1];
.global .align 1 .b8 _ZN34_INTERNAL_b8ec6be3_4_k_cu_e6b3f5bf4cuda3std3__419piecewise_constructE[1];
.global .align 1 .b8 _ZN34_INTERNAL_b8ec6be3_4_k_cu_e6b3f5bf4cuda3std3__48in_placeE[1];
.global .align 1 .b8 _ZN34_INTERNAL_b8ec6be3_4_k_cu_e6b3f5bf4cuda3std3__420unreachable_sentinelE[1];
.global .align 1 .b8 _ZN34_INTERNAL_b8ec6be3_4_k_cu_e6b3f5bf4cuda3std3__47nulloptE[1];
.global .align 1 .b8 _ZN34_INTERNAL_b8ec6be3_4_k_cu_e6b3f5bf4cuda3std3__48unexpectE[1];
.global .align 1 .b8 _ZN34_INTERNAL_b8ec6be3_4_k_cu_e6b3f5bf4cuda3std6ranges3__45__cpo4swapE[1];
.global .align 1 .b8 _ZN34_INTERNAL_b8ec6be3_4_k_cu_e6b3f5bf4cuda3std6ranges3__45__cpo9iter_moveE[1];
.global .align 1 .b8 _ZN34_INTERNAL_b8ec6be3_4_k_cu_e6b3f5bf4cuda3std6ranges3__45__cpo5beginE[1];
.global .align 1 .b8 _ZN34_INTERNAL_b8ec6be3_4_k_cu_e6b3f5bf4cuda3std6ranges3__45__cpo3endE[1];
.global .align 1 .b8 _ZN34_INTERNAL_b8ec6be3_4_k_cu_e6b3f5bf4cuda3std6ranges3__45__cpo6cbeginE[1];
.global .align 1 .b8 _ZN34_INTERNAL_b8ec6be3_4_k_cu_e6b3f5bf4cuda3std6ranges3__45__cpo4cendE[1];
.global .align 1 .b8 _ZN34_INTERNAL_b8ec6be3_4_k_cu_e6b3f5bf4cuda3std6ranges3__45__cpo7advanceE[1];
.global .align 1 .b8 _ZN34_INTERNAL_b8ec6be3_4_k_cu_e6b3f5bf4cuda3std6ranges3__45__cpo9iter_swapE[1];
.global .align 1 .b8 _ZN34_INTERNAL_b8ec6be3_4_k_cu_e6b3f5bf4cuda3std6ranges3__45__cpo4nextE[1];
.global .align 1 .b8 _ZN34_INTERNAL_b8ec6be3_4_k_cu_e6b3f5bf4cuda3std6ranges3__45__cpo4prevE[1];
.global .align 1 .b8 _ZN34_INTERNAL_b8ec6be3_4_k_cu_e6b3f5bf4cuda3std6ranges3__45__cpo4dataE[1];
.global .align 1 .b8 _ZN34_INTERNAL_b8ec6be3_4_k_cu_e6b3f5bf4cuda3std6ranges3__45__cpo5cdataE[1];
.global .align 1 .b8 _ZN34_INTERNAL_b8ec6be3_4_k_cu_e6b3f5bf4cuda3std6ranges3__45__cpo4sizeE[1];
.global .align 1 .b8 _ZN34_INTERNAL_b8ec6be3_4_k_cu_e6b3f5bf4cuda3std6ranges3__45__cpo5ssizeE[1];
.global .align 1 .b8 _ZN34_INTERNAL_b8ec6be3_4_k_cu_e6b3f5bf4cuda3std6ranges3__45__cpo8distanceE[1];
.global .align 1 .b8 _ZN34_INTERNAL_b8ec6be3_4_k_cu_e6b3f5bf6thrust24THRUST_300001_SM_1000_NS8cuda_cub3parE[1];
.global .align 1 .b8 _ZN34_INTERNAL_b8ec6be3_4_k_cu_e6b3f5bf6thrust24THRUST_300001_SM_1000_NS8cuda_cub10par_nosyncE[1];
.global .align 1 .b8 _ZN34_INTERNAL_b8ec6be3_4_k_cu_e6b3f5bf6thrust24THRUST_300001_SM_1000_NS6system6detail10sequential3seqE[1];
.global .align 1 .b8 _ZN34_INTERNAL_b8ec6be3_4_k_cu_e6b3f5bf6thrust24THRUST_300001_SM_1000_NS12placeholders2_1E[1];
.global .align 1 .b8 _ZN34_INTERNAL_b8ec6be3_4_k_cu_e6b3f5bf6thrust24THRUST_300001_SM_1000_NS12placeholders2_2E[1];
.global .align 1 .b8 _ZN34_INTERNAL_b8ec6be3_4_k_cu_e6b3f5bf6thrust24THRUST_300001_SM_1000_NS12placeholders2_3E[1];
.global .align 1 .b8 _ZN34_INTERNAL_b8ec6be3_4_k_cu_e6b3f5bf6thrust24THRUST_300001_SM_1000_NS12placeholders2_4E[1];
.global .align 1 .b8 _ZN34_INTERNAL_b8ec6be3_4_k_cu_e6b3f5bf6thrust24THRUST_300001_SM_1000_NS12placeholders2_5E[1];
.global .align 1 .b8 _ZN34_INTERNAL_b8ec6be3_4_k_cu_e6b3f5bf6thrust24THRUST_300001_SM_1000_NS12placeholders2_6E[1];
.global .align 1 .b8 _ZN34_INTERNAL_b8ec6be3_4_k_cu_e6b3f5bf6thrust24THRUST_300001_SM_1000_NS12placeholders2_7E[1];
.global .align 1 .b8 _ZN34_INTERNAL_b8ec6be3_4_k_cu_e6b3f5bf6thrust24THRUST_300001_SM_1000_NS12placeholders2_8E[1];
.global .align 1 .b8 _ZN34_INTERNAL_b8ec6be3_4_k_cu_e6b3f5bf6thrust24THRUST_300001_SM_1000_NS12placeholders2_9E[1];
.global .align 1 .b8 _ZN34_INTERNAL_b8ec6be3_4_k_cu_e6b3f5bf6thrust24THRUST_300001_SM_1000_NS12placeholders3_10E[1];
.global .align 1 .b8 _ZN34_INTERNAL_b8ec6be3_4_k_cu_e6b3f5bf6thrust24THRUST_300001_SM_1000_NS3seqE[1];

.visible .entry _Z3kerPfS_S_m(
	.param .u64 .ptr .align 1 _Z3kerPfS_S_m_param_0,
	.param .u64 .ptr .align 1 _Z3kerPfS_S_m_param_1,
	.param .u64 .ptr .align 1 _Z3kerPfS_S_m_param_2,
	.param .u64 _Z3kerPfS_S_m_param_3
)
{
	.reg .pred 	%p<2>;
	.reg .b32 	%r<7>;
	.reg .b32 	%f<5>;
	.reg .b64 	%rd<13>;

	ld.param.u64 	%rd2, [_Z3kerPfS_S_m_param_0];
	ld.param.u64 	%rd3, [_Z3kerPfS_S_m_param_1];
	ld.param.u64 	%rd4, [_Z3kerPfS_S_m_param_2];
	ld.param.u64 	%rd5, [_Z3kerPfS_S_m_param_3];
	mov.u32 	%r1, %ctaid.x;
	mov.u32 	%r2, %ntid.x;
	mov.u32 	%r3, %tid.x;
	mad.lo.s32 	%r4, %r1, %r2, %r3;
	cvt.s64.s32 	%rd1, %r4;
	setp.le.u64 	%p1, %rd5, %rd1;
	@%p1 bra 	$L__BB0_2;
	cvt.u32.u64 	%r5, %rd1;
	cvta.to.global.u64 	%rd6, %rd2;
	cvta.to.global.u64 	%rd7, %rd3;
	cvta.to.global.u64 	%rd8, %rd4;
	cvt.rn.f32.s32 	%f1, %r5;
	shl.b64 	%rd9, %rd1, 2;
	add.s64 	%rd10, %rd6, %rd9;
	st.global.f32 	[%rd10], %f1;
	shl.b32 	%r6, %r5, 1;
	cvt.rn.f32.s32 	%f2, %r6;
	add.s64 	%rd11, %rd7, %rd9;
	st.global.f32 	[%rd11], %f2;
	ld.global.f32 	%f3, [%rd10];
	add.f32 	%f4, %f3, %f2;
	add.s64 	%rd12, %rd8, %rd9;
	st.global.f32 	[%rd12], %f4;
$L__BB0_2:
	ret;

}
	// .globl	_ZN3cub18CUB_300001_SM_10006detail11EmptyKernelIvEEvv
.visible .entry _ZN3cub18CUB_300001_SM_10006detail11EmptyKernelIvEEvv()
{


	ret;

}
	// .globl	_ZN3cub18CUB_300001_SM_10006detail8for_each13static_kernelINS2_12policy_hub_t12policy_500_tEmN6thrust24THRUST_300001_SM_1000_NS8cuda_cub20__uninitialized_fill7functorINS7_10device_ptrIfEEfEEEEvT0_T1_
.visible .entry _ZN3cub18CUB_300001_SM_10006detail8for_each13static_kernelINS2_12policy_hub_t12policy_500_tEmN6thrust24THRUST_300001_SM_1000_NS8cuda_cub20__uninitialized_fill7functorINS7_10device_ptrIfEEfEEEEvT0_T1_(
	.param .u64 _ZN3cub18CUB_300001_SM_10006detail8for_each13static_kernelINS2_12policy_hub_t12policy_500_tEmN6thrust24THRUST_300001_SM_1000_NS8cuda_cub20__uninitialized_fill7functorINS7_10device_ptrIfEEfEEEEvT0_T1__param_0,
	.param .align 8 .b8 _ZN3cub18CUB_300001_SM_10006detail8for_each13static_kernelINS2_12policy_hub_t12policy_500_tEmN6thrust24THRUST_300001_SM_1000_NS8cuda_cub20__uninitialized_fill7functorINS7_10device_ptrIfEEfEEEEvT0_T1__param_1[16]
)
.maxntid 256
{
	.reg .pred 	%p<4>;
	.reg .b16 	%rs<5>;
	.reg .b32 	%r<10>;
	.reg .b32 	%f<3>;
	.reg .b64 	%rd<16>;

	ld.param.f32 	%f2, [_ZN3cub18CUB_300001_SM_10006detail8for_each13static_kernelINS2_12policy_hub_t12policy_500_tEmN6thrust24THRUST_300001_SM_1000_NS8cuda_cub20__uninitialized_fill7functorINS7_10device_ptrIfEEfEEEEvT0_T1__param_1+8];
	ld.param.u64 	%rd4, [_ZN3cub18CUB_300001_SM_10006detail8for_each13static_kernelINS2_12policy_hub_t12policy_500_tEmN6thrust24THRUST_300001_SM_1000_NS8cuda_cub20__uninitialized_fill7functorINS7_10device_ptrIfEEfEEEEvT0_T1__param_1];
	ld.param.u64 	%rd5, [_ZN3cub18CUB_300001_SM_10006detail8for_each13static_kernelINS2_12policy_hub_t12policy_500_tEmN6thrust24THRUST_300001_SM_1000_NS8cuda_cub20__uninitialized_fill7functorINS7_10device_ptrIfEEfEEEEvT0_T1__param_0];
	mov.u32 	%r7, %ctaid.x;
	mul.wide.u32 	%rd1, %r7, 512;
	sub.s64 	%rd2, %rd5, %rd1;
	setp.lt.u64 	%p1, %rd2, 512;
	@%p1 bra 	$L__BB2_2;
	mov.u32 	%r9, %tid.x;
	cvta.to.global.u64 	%rd11, %rd4;
	cvt.u64.u32 	%rd12, %r9;
	add.s64 	%rd13, %rd1, %rd12;
	shl.b64 	%rd14, %rd13, 2;
	add.s64 	%rd15, %rd11, %rd14;
	st.global.f32 	[%rd15], %f2;
	st.global.f32 	[%rd15+1024], %f2;
	bra.uni 	$L__BB2_6;
$L__BB2_2:
	cvta.to.global.u64 	%rd6, %rd4;
	mov.u32 	%r1, %tid.x;
	cvt.u64.u32 	%rd7, %r1;
	setp.le.u64 	%p2, %rd2, %rd7;
	add.s64 	%rd8, %rd1, %rd7;
	shl.b64 	%rd9, %rd8, 2;
	add.s64 	%rd3, %rd6, %rd9;
	@%p2 bra 	$L__BB2_4;
	st.global.f32 	[%rd3], %f2;
$L__BB2_4:
	add.s32 	%r8, %r1, 256;
	cvt.u64.u32 	%rd10, %r8;
	setp.le.u64 	%p3, %rd2, %rd10;
	@%p3 bra 	$L__BB2_6;
	st.global.f32 	[%rd3+1024], %f2;
$L__BB2_6:
	ret;

}


// ===== COMPILED SASS (sm_100) =====

	.target	sm_100

	.elftype	@"ET_EXEC"


//--------------------- .note.nv.tkinfo           --------------------------
	.section	.note.nv.tkinfo,"",@"SHT_NOTE"
	.sectionflags	@"SHF_NOTE_NV_TKINFO"
	.tkinfo
        /*0018*/ 	.word	0x00000002
        /*0030*/ 	.string	""
        /*0030*/ 	.string	"ptxas"
        /*0030*/ 	.string	"Cuda compilation tools, release 13.0, V13.0.88"
        /*0030*/ 	.string	"Build cuda_13.0.r13.0/compiler.36424714_0"
        /*0030*/ 	.string	"-arch sm_100 -m 64 "



//--------------------- .note.nv.cuinfo           --------------------------
	.section	.note.nv.cuinfo,"",@"SHT_NOTE"
	.sectionflags	@"SHF_NOTE_NV_CUINFO"
        /*0018*/ 	.short	0x0002
        /*001a*/ 	.short	0x0064
        /*001c*/ 	.short	0x0082
	.zero		2


//--------------------- .nv.info                  --------------------------
	.section	.nv.info,"",@"SHT_CUDA_INFO"
	.align	4


	//----- nvinfo : EIATTR_REGCOUNT
	.align		4
        /*0000*/ 	.byte	0x04, 0x2f
        /*0002*/ 	.short	(.L_44 - .L_43)
	.align		4
.L_43:
        /*0004*/ 	.word	index@(_Z3kerPfS_S_m)
        /*0008*/ 	.word	0x00000010


	//----- nvinfo : EIATTR_FRAME_SIZE
	.align		4
.L_44:
        /*000c*/ 	.byte	0x04, 0x11
        /*000e*/ 	.short	(.L_46 - .L_45)
	.align		4
.L_45:
        /*0010*/ 	.word	index@(_Z3kerPfS_S_m)
        /*0014*/ 	.word	0x00000000


	//----- nvinfo : EIATTR_REGCOUNT
	.align		4
.L_46:
        /*0018*/ 	.byte	0x04, 0x2f
        /*001a*/ 	.short	(.L_48 - .L_47)
	.align		4
.L_47:
        /*001c*/ 	.word	index@(_ZN3cub18CUB_300001_SM_10006detail11EmptyKernelIvEEvv)
        /*0020*/ 	.word	0x00000004


	//----- nvinfo : EIATTR_FRAME_SIZE
	.align		4
.L_48:
        /*0024*/ 	.byte	0x04, 0x11
        /*0026*/ 	.short	(.L_50 - .L_49)
	.align		4
.L_49:
        /*0028*/ 	.word	index@(_ZN3cub18CUB_300001_SM_10006detail11EmptyKernelIvEEvv)
        /*002c*/ 	.word	0x00000000


	//----- nvinfo : EIATTR_REGCOUNT
	.align		4
.L_50:
        /*0030*/ 	.byte	0x04, 0x2f
        /*0032*/ 	.short	(.L_52 - .L_51)
	.align		4
.L_51:
        /*0034*/ 	.word	index@(_ZN3cub18CUB_300001_SM_10006detail8for_each13static_kernelINS2_12policy_hub_t12policy_500_tEmN6thrust24THRUST_300001_SM_1000_NS8cuda_cub20__uninitialized_fill7functorINS7_10device_ptrIfEEfEEEEvT0_T1_)
        /*0038*/ 	.word	0x00000008


	//----- nvinfo : EIATTR_FRAME_SIZE
	.align		4
.L_52:
        /*003c*/ 	.byte	0x04, 0x11
        /*003e*/ 	.short	(.L_54 - .L_53)
	.align		4
.L_53:
        /*0040*/ 	.word	index@(_ZN3cub18CUB_300001_SM_10006detail8for_each13static_kernelINS2_12policy_hub_t12policy_500_tEmN6thrust24THRUST_300001_SM_1000_NS8cuda_cub20__uninitialized_fill7functorINS7_10device_ptrIfEEfEEEEvT0_T1_)
        /*0044*/ 	.word	0x00000000


	//----- nvinfo : EIATTR_MIN_STACK_SIZE
	.align		4
.L_54:
        /*0048*/ 	.byte	0x04, 0x12
        /*004a*/ 	.short	(.L_56 - .L_55)
	.align		4
.L_55:
        /*004c*/ 	.word	index@(_ZN3cub18CUB_300001_SM_10006detail8for_each13static_kernelINS2_12policy_hub_t12policy_500_tEmN6thrust24THRUST_300001_SM_1000_NS8cuda_cub20__uninitialized_fill7functorINS7_10device_ptrIfEEfEEEEvT0_T1_)
        /*0050*/ 	.word	0x00000000


	//----- nvinfo : EIATTR_MIN_STACK_SIZE
	.align		4
.L_56:
        /*0054*/ 	.byte	0x04, 0x12
        /*0056*/ 	.short	(.L_58 - .L_57)
	.align		4
.L_57:
        /*0058*/ 	.word	index@(_ZN3cub18CUB_300001_SM_10006detail11EmptyKernelIvEEvv)
        /*005c*/ 	.word	0x00000000


	//----- nvinfo : EIATTR_MIN_STACK_SIZE
	.align		4
.L_58:
        /*0060*/ 	.byte	0x04, 0x12
        /*0062*/ 	.short	(.L_60 - .L_59)
	.align		4
.L_59:
        /*0064*/ 	.word	index@(_Z3kerPfS_S_m)
        /*0068*/ 	.word	0x00000000
.L_60:


//--------------------- .nv.compat                --------------------------
	.section	.nv.compat,"",@"SHT_CUDA_COMPAT_INFO"
	.align	4
        /*0000*/ 	.byte	0x02, 0x09, 0x00, 0x00, 0x02, 0x02, 0x01, 0x00, 0x02, 0x05, 0x05, 0x00, 0x03, 0x07, 0x01, 0x01
        /*0010*/ 	.byte	0x02, 0x03, 0x00, 0x00, 0x02, 0x06, 0x01, 0x00, 0x04, 0x0b, 0x08, 0x00, 0x09, 0x00, 0x00, 0x00
        /*0020*/ 	.byte	0x00, 0x00, 0x00, 0x00


//--------------------- .nv.info._ZN3cub18CUB_300001_SM_10006detail8for_each13static_kernelINS2_12policy_hub_t12policy_500_tEmN6thrust24THRUST_300001_SM_1000_NS8cuda_cub20__uninitialized_fill7functorINS7_10device_ptrIfEEfEEEEvT0_T1_ --------------------------
	.section	.nv.info._ZN3cub18CUB_300001_SM_10006detail8for_each13static_kernelINS2_12policy_hub_t12policy_500_tEmN6thrust24THRUST_300001_SM_1000_NS8cuda_cub20__uninitialized_fill7functorINS7_10device_ptrIfEEfEEEEvT0_T1_,"",@"SHT_CUDA_INFO"
	.sectionflags	@""
	.align	4


	//----- nvinfo : EIATTR_CUDA_API_VERSION
	.align		4
        /*0000*/ 	.byte	0x04, 0x37
        /*0002*/ 	.short	(.L_62 - .L_61)
.L_61:
        /*0004*/ 	.word	0x00000082


	//----- nvinfo : EIATTR_KPARAM_INFO
	.align		4
.L_62:
        /*0008*/ 	.byte	0x04, 0x17
        /*000a*/ 	.short	(.L_64 - .L_63)
.L_63:
        /*000c*/ 	.word	0x00000000
        /*0010*/ 	.short	0x0001
        /*0012*/ 	.short	0x0008
        /*0014*/ 	.byte	0x00, 0xf0, 0x41, 0x00


	//----- nvinfo : EIATTR_KPARAM_INFO
	.align		4
.L_64:
        /*0018*/ 	.byte	0x04, 0x17
        /*001a*/ 	.short	(.L_66 - .L_65)
.L_65:
        /*001c*/ 	.word	0x00000000
        /*0020*/ 	.short	0x0000
        /*0022*/ 	.short	0x0000
        /*0024*/ 	.byte	0x00, 0xf0, 0x21, 0x00


	//----- nvinfo : EIATTR_SPARSE_MMA_MASK
	.align		4
.L_66:
        /*0028*/ 	.byte	0x03, 0x50
        /*002a*/ 	.short	0x0000


	//----- nvinfo : EIATTR_MAXREG_COUNT
	.align		4
        /*002c*/ 	.byte	0x03, 0x1b
        /*002e*/ 	.short	0x00ff


	//----- nvinfo : EIATTR_MERCURY_ISA_VERSION
	.align		4
        /*0030*/ 	.byte	0x03, 0x5f
        /*0032*/ 	.short	0x0101


	//----- nvinfo : EIATTR_VRC_CTA_INIT_COUNT
	.align		4
        /*0034*/ 	.byte	0x02, 0x4a
	.zero		1
	.zero		1


	//----- nvinfo : EIATTR_EXIT_INSTR_OFFSETS
	.align		4
        /*0038*/ 	.byte	0x04, 0x1c
        /*003a*/ 	.short	(.L_68 - .L_67)


	//   ....[0]....
.L_67:
        /*003c*/ 	.word	0x00000130


	//   ....[1]....
        /*0040*/ 	.word	0x00000230


	//   ....[2]....
        /*0044*/ 	.word	0x00000260


	//----- nvinfo : EIATTR_MAX_THREADS
	.align		4
.L_68:
        /*0048*/ 	.byte	0x04, 0x05
        /*004a*/ 	.short	(.L_70 - .L_69)
.L_69:
        /*004c*/ 	.word	0x00000100
        /*0050*/ 	.word	0x00000001
        /*0054*/ 	.word	0x00000001


	//----- nvinfo : EIATTR_CBANK_PARAM_SIZE
	.align		4
.L_70:
        /*0058*/ 	.byte	0x03, 0x19
        /*005a*/ 	.short	0x0018


	//----- nvinfo : EIATTR_PARAM_CBANK
	.align		4
        /*005c*/ 	.byte	0x04, 0x0a
        /*005e*/ 	.short	(.L_72 - .L_71)
	.align		4
.L_71:
        /*0060*/ 	.word	index@(.nv.constant0._ZN3cub18CUB_300001_SM_10006detail8for_each13static_kernelINS2_12policy_hub_t12policy_500_tEmN6thrust24THRUST_300001_SM_1000_NS8cuda_cub20__uninitialized_fill7functorINS7_10device_ptrIfEEfEEEEvT0_T1_)
        /*0064*/ 	.short	0x0380
        /*0066*/ 	.short	0x0018


	//----- nvinfo : EIATTR_SW_WAR
	.align		4
.L_72:
        /*0068*/ 	.byte	0x04, 0x36
        /*006a*/ 	.short	(.L_74 - .L_73)
.L_73:
        /*006c*/ 	.word	0x00000008
.L_74:


//--------------------- .nv.info._ZN3cub18CUB_300001_SM_10006detail11EmptyKernelIvEEvv --------------------------
	.section	.nv.info._ZN3cub18CUB_300001_SM_10006detail11EmptyKernelIvEEvv,"",@"SHT_CUDA_INFO"
	.sectionflags	@""
	.align	4


	//----- nvinfo : EIATTR_CUDA_API_VERSION
	.align		4
        /*0000*/ 	.byte	0x04, 0x37
        /*0002*/ 	.short	(.L_76 - .L_75)
.L_75:
        /*0004*/ 	.word	0x00000082


	//----- nvinfo : EIATTR_SPARSE_MMA_MASK
	.align		4
.L_76:
        /*0008*/ 	.byte	0x03, 0x50
        /*000a*/ 	.short	0x0000


	//----- nvinfo : EIATTR_MAXREG_COUNT
	.align		4
        /*000c*/ 	.byte	0x03, 0x1b
        /*000e*/ 	.short	0x00ff


	//----- nvinfo : EIATTR_MERCURY_ISA_VERSION
	.align		4
        /*0010*/ 	.byte	0x03, 0x5f
        /*0012*/ 	.short	0x0101


	//----- nvinfo : EIATTR_VRC_CTA_INIT_COUNT
	.align		4
        /*0014*/ 	.byte	0x02, 0x4a
	.zero		1
	.zero		1


	//----- nvinfo : EIATTR_EXIT_INSTR_OFFSETS
	.align		4
        /*0018*/ 	.byte	0x04, 0x1c
        /*001a*/ 	.short	(.L_78 - .L_77)


	//   ....[0]....
.L_77:
        /*001c*/ 	.word	0x00000010


	//----- nvinfo : EIATTR_SW_WAR
	.align		4
.L_78:
        /*0020*/ 	.byte	0x04, 0x36
        /*0022*/ 	.short	(.L_80 - .L_79)
.L_79:
        /*0024*/ 	.word	0x00000008
.L_80:


//--------------------- .nv.info._Z3kerPfS_S_m    --------------------------
	.section	.nv.info._Z3kerPfS_S_m,"",@"SHT_CUDA_INFO"
	.sectionflags	@""
	.align	4


	//----- nvinfo : EIATTR_CUDA_API_VERSION
	.align		4
        /*0000*/ 	.byte	0x04, 0x37
        /*0002*/ 	.short	(.L_82 - .L_81)
.L_81:
        /*0004*/ 	.word	0x00000082


	//----- nvinfo : EIATTR_KPARAM_INFO
	.align		4
.L_82:
        /*0008*/ 	.byte	0x04, 0x17
        /*000a*/ 	.short	(.L_84 - .L_83)
.L_83:
        /*000c*/ 	.word	0x00000000
        /*0010*/ 	.short	0x0003
        /*0012*/ 	.short	0x0018
        /*0014*/ 	.byte	0x00, 0xf0, 0x21, 0x00


	//----- nvinfo : EIATTR_KPARAM_INFO
	.align		4
.L_84:
        /*0018*/ 	.byte	0x04, 0x17
        /*001a*/ 	.short	(.L_86 - .L_85)
.L_85:
        /*001c*/ 	.word	0x00000000
        /*0020*/ 	.short	0x0002
        /*0022*/ 	.short	0x0010
        /*0024*/ 	.byte	0x00, 0xf5, 0x21, 0x00


	//----- nvinfo : EIATTR_KPARAM_INFO
	.align		4
.L_86:
        /*0028*/ 	.byte	0x04, 0x17
        /*002a*/ 	.short	(.L_88 - .L_87)
.L_87:
        /*002c*/ 	.word	0x00000000
        /*0030*/ 	.short	0x0001
        /*0032*/ 	.short	0x0008
        /*0034*/ 	.byte	0x00, 0xf5, 0x21, 0x00


	//----- nvinfo : EIATTR_KPARAM_INFO
	.align		4
.L_88:
        /*0038*/ 	.byte	0x04, 0x17
        /*003a*/ 	.short	(.L_90 - .L_89)
.L_89:
        /*003c*/ 	.word	0x00000000
        /*0040*/ 	.short	0x0000
        /*0042*/ 	.short	0x0000
        /*0044*/ 	.byte	0x00, 0xf5, 0x21, 0x00


	//----- nvinfo : EIATTR_SPARSE_MMA_MASK
	.align		4
.L_90:
        /*0048*/ 	.byte	0x03, 0x50
        /*004a*/ 	.short	0x0000


	//----- nvinfo : EIATTR_MAXREG_COUNT
	.align		4
        /*004c*/ 	.byte	0x03, 0x1b
        /*004e*/ 	.short	0x00ff


	//----- nvinfo : EIATTR_MERCURY_ISA_VERSION
	.align		4
        /*0050*/ 	.byte	0x03, 0x5f
        /*0052*/ 	.short	0x0101


	//----- nvinfo : EIATTR_VRC_CTA_INIT_COUNT
	.align		4
        /*0054*/ 	.byte	0x02, 0x4a
	.zero		1
	.zero		1


	//----- nvinfo : EIATTR_EXIT_INSTR_OFFSETS
	.align		4
        /*0058*/ 	.byte	0x04, 0x1c
        /*005a*/ 	.short	(.L_92 - .L_91)


	//   ....[0]....
.L_91:
        /*005c*/ 	.word	0x00000090


	//   ....[1]....
        /*0060*/ 	.word	0x000001d0


	//----- nvinfo : EIATTR_CBANK_PARAM_SIZE
	.align		4
.L_92:
        /*0064*/ 	.byte	0x03, 0x19
        /*0066*/ 	.short	0x0020


	//----- nvinfo : EIATTR_PARAM_CBANK
	.align		4
        /*0068*/ 	.byte	0x04, 0x0a
        /*006a*/ 	.short	(.L_94 - .L_93)
	.align		4
.L_93:
        /*006c*/ 	.word	index@(.nv.constant0._Z3kerPfS_S_m)
        /*0070*/ 	.short	0x0380
        /*0072*/ 	.short	0x0020


	//----- nvinfo : EIATTR_SW_WAR
	.align		4
.L_94:
        /*0074*/ 	.byte	0x04, 0x36
        /*0076*/ 	.short	(.L_96 - .L_95)
.L_95:
        /*0078*/ 	.word	0x00000008
.L_96:


//--------------------- .nv.callgraph             --------------------------
	.section	.nv.callgraph,"",@"SHT_CUDA_CALLGRAPH"
	.align	4
	.sectionentsize	8
	.align		4
        /*0000*/ 	.word	0x00000000
	.align		4
        /*0004*/ 	.word	0xffffffff
	.align		4
        /*0008*/ 	.word	0x00000000
	.align		4
        /*000c*/ 	.word	0xfffffffe
	.align		4
        /*0010*/ 	.word	0x00000000
	.align		4
        /*0014*/ 	.word	0xfffffffd
	.align		4
        /*0018*/ 	.word	0x00000000
	.align		4
        /*001c*/ 	.word	0xfffffffc


//--------------------- .nv.constant4             --------------------------
	.section	.nv.constant4,"a",@progbits
	.align	8
	.align		8
.nv.constant4:
        /*0000*/ 	.dword	_ZN34_INTERNAL_b8ec6be3_4_k_cu_e6b3f5bf4cuda3std3__45__cpo5beginE
	.align		8
        /*0008*/ 	.dword	_ZN34_INTERNAL_b8ec6be3_4_k_cu_e6b3f5bf4cuda3std3__45__cpo3endE
	.align		8
        /*0010*/ 	.dword	_ZN34_INTERNAL_b8ec6be3_4_k_cu_e6b3f5bf4cuda3std3__45__cpo6cbeginE
	.align		8
        /*0018*/ 	.dword	_ZN34_INTERNAL_b8ec6be3_4_k_cu_e6b3f5bf4cuda3std3__45__cpo4cendE
	.align		8
        /*0020*/ 	.dword	_ZN34_INTERNAL_b8ec6be3_4_k_cu_e6b3f5bf4cuda3std3__45__cpo6rbeginE
	.align		8
        /*0028*/ 	.dword	_ZN34_INTERNAL_b8ec6be3_4_k_cu_e6b3f5bf4cuda3std3__45__cpo4rendE
	.align		8
        /*0030*/ 	.dword	_ZN34_INTERNAL_b8ec6be3_4_k_cu_e6b3f5bf4cuda3std3__45__cpo7crbeginE
	.align		8
        /*0038*/ 	.dword	_ZN34_INTERNAL_b8ec6be3_4_k_cu_e6b3f5bf4cuda3std3__45__cpo5crendE
	.align		8
        /*0040*/ 	.dword	_ZN34_INTERNAL_b8ec6be3_4_k_cu_e6b3f5bf4cuda3std3__436_GLOBAL__N__b8ec6be3_4_k_cu_e6b3f5bf6ignoreE
	.align		8
        /*0048*/ 	.dword	_ZN34_INTERNAL_b8ec6be3_4_k_cu_e6b3f5bf4cuda3std3__419piecewise_constructE
	.align		8
        /*0050*/ 	.dword	_ZN34_INTERNAL_b8ec6be3_4_k_cu_e6b3f5bf4cuda3std3__48in_placeE
	.align		8
        /*0058*/ 	.dword	_ZN34_INTERNAL_b8ec6be3_4_k_cu_e6b3f5bf4cuda3std3__420unreachable_sentinelE
	.align		8
        /*0060*/ 	.dword	_ZN34_INTERNAL_b8ec6be3_4_k_cu_e6b3f5bf4cuda3std3__47nulloptE
	.align		8
        /*0068*/ 	.dword	_ZN34_INTERNAL_b8ec6be3_4_k_cu_e6b3f5bf4cuda3std3__48unexpectE
	.align		8
        /*0070*/ 	.dword	_ZN34_INTERNAL_b8ec6be3_4_k_cu_e6b3f5bf4cuda3std6ranges3__45__cpo4swapE
	.align		8
        /*0078*/ 	.dword	_ZN34_INTERNAL_b8ec6be3_4_k_cu_e6b3f5bf4cuda3std6ranges3__45__cpo9iter_moveE
	.align		8
        /*0080*/ 	.dword	_ZN34_INTERNAL_b8ec6be3_4_k_cu_e6b3f5bf4cuda3std6ranges3__45__cpo5beginE
	.align		8
        /*0088*/ 	.dword	_ZN34_INTERNAL_b8ec6be3_4_k_cu_e6b3f5bf4cuda3std6ranges3__45__cpo3endE
	.align		8
        /*0090*/ 	.dword	_ZN34_INTERNAL_b8ec6be3_4_k_cu_e6b3f5bf4cuda3std6ranges3__45__cpo6cbeginE
	.align		8
        /*0098*/ 	.dword	_ZN34_INTERNAL_b8ec6be3_4_k_cu_e6b3f5bf4cuda3std6ranges3__45__cpo4cendE
	.align		8
        /*00a0*/ 	.dword	_ZN34_INTERNAL_b8ec6be3_4_k_cu_e6b3f5bf4cuda3std6ranges3__45__cpo7advanceE
	.align		8
        /*00a8*/ 	.dword	_ZN34_INTERNAL_b8ec6be3_4_k_cu_e6b3f5bf4cuda3std6ranges3__45__cpo9iter_swapE
	.align		8
        /*00b0*/ 	.dword	_ZN34_INTERNAL_b8ec6be3_4_k_cu_e6b3f5bf4cuda3std6ranges3__45__cpo4nextE
	.align		8
        /*00b8*/ 	.dword	_ZN34_INTERNAL_b8ec6be3_4_k_cu_e6b3f5bf4cuda3std6ranges3__45__cpo4prevE
	.align		8
        /*00c0*/ 	.dword	_ZN34_INTERNAL_b8ec6be3_4_k_cu_e6b3f5bf4cuda3std6ranges3__45__cpo4dataE
	.align		8
        /*00c8*/ 	.dword	_ZN34_INTERNAL_b8ec6be3_4_k_cu_e6b3f5bf4cuda3std6ranges3__45__cpo5cdataE
	.align		8
        /*00d0*/ 	.dword	_ZN34_INTERNAL_b8ec6be3_4_k_cu_e6b3f5bf4cuda3std6ranges3__45__cpo4sizeE
	.align		8
        /*00d8*/ 	.dword	_ZN34_INTERNAL_b8ec6be3_4_k_cu_e6b3f5bf4cuda3std6ranges3__45__cpo5ssizeE
	.align		8
        /*00e0*/ 	.dword	_ZN34_INTERNAL_b8ec6be3_4_k_cu_e6b3f5bf4cuda3std6ranges3__45__cpo8distanceE
	.align		8
        /*00e8*/ 	.dword	_ZN34_INTERNAL_b8ec6be3_4_k_cu_e6b3f5bf6thrust24THRUST_300001_SM_1000_NS8cuda_cub3parE
	.align		8
        /*00f0*/ 	.dword	_ZN34_INTERNAL_b8ec6be3_4_k_cu_e6b3f5bf6thrust24THRUST_300001_SM_1000_NS8cuda_cub10par_nosyncE
	.align		8
        /*00f8*/ 	.dword	_ZN34_INTERNAL_b8ec6be3_4_k_cu_e6b3f5bf6thrust24THRUST_300001_SM_1000_NS6system6detail10sequential3seqE
	.align		8
        /*0100*/ 	.dword	_ZN34_INTERNAL_b8ec6be3_4_k_cu_e6b3f5bf6thrust24THRUST_300001_SM_1000_NS12placeholders2_1E
	.align		8
        /*0108*/ 	.dword	_ZN34_INTERNAL_b8ec6be3_4_k_cu_e6b3f5bf6thrust24THRUST_300001_SM_1000_NS12placeholders2_2E
	.align		8
        /*0110*/ 	.dword	_ZN34_INTERNAL_b8ec6be3_4_k_cu_e6b3f5bf6thrust24THRUST_300001_SM_1000_NS12placeholders2_3E
	.align		8
        /*0118*/ 	.dword	_ZN34_INTERNAL_b8ec6be3_4_k_cu_e6b3f5bf6thrust24THRUST_300001_SM_1000_NS12placeholders2_4E
	.align		8
        /*0120*/ 	.dword	_ZN34_INTERNAL_b8ec6be3_4_k_cu_e6b3f5bf6thrust24THRUST_300001_SM_1000_NS12placeholders2_5E
	.align		8
        /*0128*/ 	.dword	_ZN34_INTERNAL_b8ec6be3_4_k_cu_e6b3f5bf6thrust24THRUST_300001_SM_1000_NS12placeholders2_6E
	.align		8
        /*0130*/ 	.dword	_ZN34_INTERNAL_b8ec6be3_4_k_cu_e6b3f5bf6thrust24THRUST_300001_SM_1000_NS12placeholders2_7E
	.align		8
        /*0138*/ 	.dword	_ZN34_INTERNAL_b8ec6be3_4_k_cu_e6b3f5bf6thrust24THRUST_300001_SM_1000_NS12placeholders2_8E
	.align		8
        /*0140*/ 	.dword	_ZN34_INTERNAL_b8ec6be3_4_k_cu_e6b3f5bf6thrust24THRUST_300001_SM_1000_NS12placeholders2_9E
	.align		8
        /*0148*/ 	.dword	_ZN34_INTERNAL_b8ec6be3_4_k_cu_e6b3f5bf6thrust24THRUST_300001_SM_1000_NS12placeholders3_10E
	.align		8
        /*0150*/ 	.dword	_ZN34_INTERNAL_b8ec6be3_4_k_cu_e6b3f5bf6thrust24THRUST_300001_SM_1000_NS3seqE


//--------------------- .text._ZN3cub18CUB_300001_SM_10006detail8for_each13static_kernelINS2_12policy_hub_t12policy_500_tEmN6thrust24THRUST_300001_SM_1000_NS8cuda_cub20__uninitialized_fill7functorINS7_10device_ptrIfEEfEEEEvT0_T1_ --------------------------
	.section	.text._ZN3cub18CUB_300001_SM_10006detail8for_each13static_kernelINS2_12policy_hub_t12policy_500_tEmN6thrust24THRUST_300001_SM_1000_NS8cuda_cub20__uninitialized_fill7functorINS7_10device_ptrIfEEfEEEEvT0_T1_,"ax",@progbits
	.align	128
        .global         _ZN3cub18CUB_300001_SM_10006detail8for_each13static_kernelINS2_12policy_hub_t12policy_500_tEmN6thrust24THRUST_300001_SM_1000_NS8cuda_cub20__uninitialized_fill7functorINS7_10device_ptrIfEEfEEEEvT0_T1_
        .type           _ZN3cub18CUB_300001_SM_10006detail8for_each13static_kernelINS2_12policy_hub_t12policy_500_tEmN6thrust24THRUST_300001_SM_1000_NS8cuda_cub20__uninitialized_fill7functorINS7_10device_ptrIfEEfEEEEvT0_T1_,@function
        .size           _ZN3cub18CUB_300001_SM_10006detail8for_each13static_kernelINS2_12policy_hub_t12policy_500_tEmN6thrust24THRUST_300001_SM_1000_NS8cuda_cub20__uninitialized_fill7functorINS7_10device_ptrIfEEfEEEEvT0_T1_,(.L_x_4 - _ZN3cub18CUB_300001_SM_10006detail8for_each13static_kernelINS2_12policy_hub_t12policy_500_tEmN6thrust24THRUST_300001_SM_1000_NS8cuda_cub20__uninitialized_fill7functorINS7_10device_ptrIfEEfEEEEvT0_T1_)
        .other          _ZN3cub18CUB_300001_SM_10006detail8for_each13static_kernelINS2_12policy_hub_t12policy_500_tEmN6thrust24THRUST_300001_SM_1000_NS8cuda_cub20__uninitialized_fill7functorINS7_10device_ptrIfEEfEEEEvT0_T1_,@"STO_CUDA_ENTRY STV_DEFAULT"
_ZN3cub18CUB_300001_SM_10006detail8for_each13static_kernelINS2_12policy_hub_t12policy_500_tEmN6thrust24THRUST_300001_SM_1000_NS8cuda_cub20__uninitialized_fill7functorINS7_10device_ptrIfEEfEEEEvT0_T1_:
.text._ZN3cub18CUB_300001_SM_10006detail8for_each13static_kernelINS2_12policy_hub_t12policy_500_tEmN6thrust24THRUST_300001_SM_1000_NS8cuda_cub20__uninitialized_fill7functorINS7_10device_ptrIfEEfEEEEvT0_T1_:
[----:B------:R-:W-:Y:S08]  /*0000*/  LDC R1, c[0x0][0x37c] ;  /* 0x0000df00ff017b82 */ /* 0x000ff00000000800 */
[----:B------:R-:W0:Y:S01]  /*0010*/  S2UR UR4, SR_CTAID.X ;  /* 0x00000000000479c3 */ /* 0x000e220000002500 */
[----:B------:R-:W1:Y:S01]  /*0020*/  LDCU.64 UR6, c[0x0][0x380] ;  /* 0x00007000ff0677ac */ /* 0x000e620008000a00 */
[----:B------:R-:W2:Y:S01]  /*0030*/  LDCU.64 UR8, c[0x0][0x358] ;  /* 0x00006b00ff0877ac */ /* 0x000ea20008000a00 */
[----:B0-----:R-:W-:-:S04]  /*0040*/  UIMAD.WIDE.U32 UR4, UR4, 0x200, URZ ;  /* 0x00000200040478a5 */ /* 0x001fc8000f8e00ff */
[----:B-1----:R-:W-:-:S04]  /*0050*/  UIADD3 UR6, UP0, UPT, -UR4, UR6, URZ ;  /* 0x0000000604067290 */ /* 0x002fc8000ff1e1ff */
[----:B------:R-:W-:Y:S02]  /*0060*/  UIADD3.X UR7, UPT, UPT, ~UR5, UR7, URZ, UP0, !UPT ;  /* 0x0000000705077290 */ /* 0x000fe400087fe5ff */
[----:B------:R-:W-:-:S04]  /*0070*/  UISETP.GE.U32.AND UP0, UPT, UR6, 0x200, UPT ;  /* 0x000002000600788c */ /* 0x000fc8000bf06070 */
[----:B------:R-:W-:-:S09]  /*0080*/  UISETP.GE.U32.AND.EX UP0, UPT, UR7, URZ, UPT, UP0 ;  /* 0x000000ff0700728c */ /* 0x000fd2000bf06100 */
[----:B--2---:R-:W-:Y:S05]  /*0090*/  BRA.U !UP0, `(.L_x_0) ;  /* 0x0000000108287547 */ /* 0x004fea000b800000 */
[----:B------:R-:W0:Y:S01]  /*00a0*/  S2R R0, SR_TID.X ;  /* 0x0000000000007919 */ /* 0x000e220000002100 */
[----:B------:R-:W1:Y:S01]  /*00b0*/  LDCU.64 UR6, c[0x0][0x388] ;  /* 0x00007100ff0677ac */ /* 0x000e620008000a00 */
[----:B------:R-:W2:Y:S01]  /*00c0*/  LDC R5, c[0x0][0x390] ;  /* 0x0000e400ff057b82 */ /* 0x000ea20000000800 */
[----:B0-----:R-:W-:-:S05]  /*00d0*/  IADD3 R0, P0, PT, R0, UR4, RZ ;  /* 0x0000000400007c10 */ /* 0x001fca000ff1e0ff */
[----:B------:R-:W-:Y:S01]  /*00e0*/  IMAD.X R3, RZ, RZ, UR5, P0 ;  /* 0x00000005ff037e24 */ /* 0x000fe200080e06ff */
[----:B-1----:R-:W-:-:S04]  /*00f0*/  LEA R2, P0, R0, UR6, 0x2 ;  /* 0x0000000600027c11 */ /* 0x002fc8000f8010ff */
[----:B------:R-:W-:-:S05]  /*0100*/  LEA.HI.X R3, R0, UR7, R3, 0x2, P0 ;  /* 0x0000000700037c11 */ /* 0x000fca00080f1403 */
[----:B--2---:R-:W-:Y:S04]  /*0110*/  STG.E desc[UR8][R2.64], R5 ;  /* 0x0000000502007986 */ /* 0x004fe8000c101908 */
[----:B------:R-:W-:Y:S01]  /*0120*/  STG.E desc[UR8][R2.64+0x400], R5 ;  /* 0x0004000502007986 */ /* 0x000fe2000c101908 */
[----:B------:R-:W-:Y:S05]  /*0130*/  EXIT ;  /* 0x000000000000794d */ /* 0x000fea0003800000 */
.L_x_0:
[----:B------:R-:W0:Y:S01]  /*0140*/  S2R R0, SR_TID.X ;  /* 0x0000000000007919 */ /* 0x000e220000002100 */
[----:B------:R-:W-:Y:S01]  /*0150*/  IMAD.U32 R2, RZ, RZ, UR7 ;  /* 0x00000007ff027e24 */ /* 0x000fe2000f8e00ff */
[----:B------:R-:W1:Y:S01]  /*0160*/  LDCU.64 UR10, c[0x0][0x388] ;  /* 0x00007100ff0a77ac */ /* 0x000e620008000a00 */
[----:B------:R-:W-:Y:S01]  /*0170*/  IMAD.U32 R4, RZ, RZ, UR7 ;  /* 0x00000007ff047e24 */ /* 0x000fe2000f8e00ff */
[----:B0-----:R-:W-:-:S04]  /*0180*/  ISETP.LT.U32.AND P0, PT, R0, UR6, PT ;  /* 0x0000000600007c0c */ /* 0x001fc8000bf01070 */
[----:B------:R-:W-:Y:S01]  /*0190*/  ISETP.GT.U32.AND.EX P0, PT, R2, RZ, PT, P0 ;  /* 0x000000ff0200720c */ /* 0x000fe20003f04100 */
[C---:B------:R-:W-:Y:S01]  /*01a0*/  VIADD R2, R0.reuse, 0x100 ;  /* 0x0000010000027836 */ /* 0x040fe20000000000 */
[----:B------:R-:W-:-:S04]  /*01b0*/  IADD3 R0, P2, PT, R0, UR4, RZ ;  /* 0x0000000400007c10 */ /* 0x000fc8000ff5e0ff */
[----:B------:R-:W-:Y:S01]  /*01c0*/  ISETP.LT.U32.AND P1, PT, R2, UR6, PT ;  /* 0x0000000602007c0c */ /* 0x000fe2000bf21070 */
[----:B------:R-:W-:Y:S01]  /*01d0*/  IMAD.X R3, RZ, RZ, UR5, P2 ;  /* 0x00000005ff037e24 */ /* 0x000fe200090e06ff */
[----:B-1----:R-:W-:Y:S02]  /*01e0*/  LEA R2, P2, R0, UR10, 0x2 ;  /* 0x0000000a00027c11 */ /* 0x002fe4000f8410ff */
[----:B------:R-:W-:Y:S02]  /*01f0*/  ISETP.GT.U32.AND.EX P1, PT, R4, RZ, PT, P1 ;  /* 0x000000ff0400720c */ /* 0x000fe40003f24110 */
[----:B------:R-:W-:Y:S01]  /*0200*/  LEA.HI.X R3, R0, UR11, R3, 0x2, P2 ;  /* 0x0000000b00037c11 */ /* 0x000fe200090f1403 */
[----:B------:R-:W0:Y:S04]  /*0210*/  @P0 LDC R5, c[0x0][0x390] ;  /* 0x0000e400ff050b82 */ /* 0x000e280000000800 */
[----:B0-----:R0:W-:Y:S06]  /*0220*/  @P0 STG.E desc[UR8][R2.64], R5 ;  /* 0x0000000502000986 */ /* 0x0011ec000c101908 */
[----:B------:R-:W-:Y:S05]  /*0230*/  @!P1 EXIT ;  /* 0x000000000000994d */ /* 0x000fea0003800000 */
[----:B0-----:R-:W0:Y:S02]  /*0240*/  LDC R5, c[0x0][0x390] ;  /* 0x0000e400ff057b82 */ /* 0x001e240000000800 */
[----:B0-----:R-:W-:Y:S01]  /*0250*/  STG.E desc[UR8][R2.64+0x400], R5 ;  /* 0x0004000502007986 */ /* 0x001fe2000c101908 */
[----:B------:R-:W-:Y:S05]  /*0260*/  EXIT ;  /* 0x000000000000794d */ /* 0x000fea0003800000 */
.L_x_1:
[----:B------:R-:W-:-:S00]  /*0270*/  BRA `(.L_x_1) ;  /* 0xfffffffc00fc7947 */ /* 0x000fc0000383ffff */
[----:B------:R-:W-:-:S00]  /*0280*/  NOP ;  /* 0x0000000000007918 */ /* 0x000fc00000000000 */
[----:B------:R-:W-:-:S00]  /*0290*/  NOP ;  /* 0x0000000000007918 */ /* 0x000fc00000000000 */
[----:B------:R-:W-:-:S00]  /*02a0*/  NOP ;  /* 0x0000000000007918 */ /* 0x000fc00000000000 */
[----:B------:R-:W-:-:S00]  /*02b0*/  NOP ;  /* 0x0000000000007918 */ /* 0x000fc00000000000 */
[----:B------:R-:W-:-:S00]  /*02c0*/  NOP ;  /* 0x0000000000007918 */ /* 0x000fc00000000000 */
[----:B------:R-:W-:-:S00]  /*02d0*/  NOP ;  /* 0x0000000000007918 */ /* 0x000fc00000000000 */
[----:B------:R-:W-:-:S00]  /*02e0*/  NOP ;  /* 0x0000000000007918 */ /* 0x000fc00000000000 */
[----:B------:R-:W-:-:S00]  /*02f0*/  NOP ;  /* 0x0000000000007918 */ /* 0x000fc00000000000 */
.L_x_4:


//--------------------- .text._ZN3cub18CUB_300001_SM_10006detail11EmptyKernelIvEEvv --------------------------
	.section	.text._ZN3cub18CUB_300001_SM_10006detail11EmptyKernelIvEEvv,"ax",@progbits
	.align	128
        .global         _ZN3cub18CUB_300001_SM_10006detail11EmptyKernelIvEEvv
        .type           _ZN3cub18CUB_300001_SM_10006detail11EmptyKernelIvEEvv,@function
        .size           _ZN3cub18CUB_300001_SM_10006detail11EmptyKernelIvEEvv,(.L_x_5 - _ZN3cub18CUB_300001_SM_10006detail11EmptyKernelIvEEvv)
        .other          _ZN3cub18CUB_300001_SM_10006detail11EmptyKernelIvEEvv,@"STO_CUDA_ENTRY STV_DEFAULT"
_ZN3cub18CUB_300001_SM_10006detail11EmptyKernelIvEEvv:
.text._ZN3cub18CUB_300001_SM_10006detail11EmptyKernelIvEEvv:
[----:B------:R-:W-:Y:S01]  /*0000*/  LDC R1, c[0x0][0x37c] ;  /* 0x0000df00ff017b82 */ /* 0x000fe20000000800 */
[----:B------:R-:W-:Y:S05]  /*0010*/  EXIT ;  /* 0x000000000000794d */ /* 0x000fea0003800000 */
.L_x_2:
        /* <DEDUP_REMOVED lines=14> */
.L_x_5:


//--------------------- .text._Z3kerPfS_S_m       --------------------------
	.section	.text._Z3kerPfS_S_m,"ax",@progbits
	.align	128
        .global         _Z3kerPfS_S_m
        .type           _Z3kerPfS_S_m,@function
        .size           _Z3kerPfS_S_m,(.L_x_6 - _Z3kerPfS_S_m)
        .other          _Z3kerPfS_S_m,@"STO_CUDA_ENTRY STV_DEFAULT"
_Z3kerPfS_S_m:
.text._Z3kerPfS_S_m:
[----:B------:R-:W-:Y:S01]  /*0000*/  LDC R1, c[0x0][0x37c] ;  /* 0x0000df00ff017b82 */ /* 0x000fe20000000800 */
[----:B------:R-:W0:Y:S07]  /*0010*/  S2R R3, SR_TID.X ;  /* 0x0000000000037919 */ /* 0x000e2e0000002100 */
[----:B------:R-:W0:Y:S01]  /*0020*/  S2UR UR4, SR_CTAID.X ;  /* 0x00000000000479c3 */ /* 0x000e220000002500 */
[----:B------:R-:W1:Y:S07]  /*0030*/  LDCU.64 UR6, c[0x0][0x398] ;  /* 0x00007300ff0677ac */ /* 0x000e6e0008000a00 */
[----:B------:R-:W0:Y:S02]  /*0040*/  LDC R0, c[0x0][0x360] ;  /* 0x0000d800ff007b82 */ /* 0x000e240000000800 */
[----:B0-----:R-:W-:-:S05]  /*0050*/  IMAD R0, R0, UR4, R3 ;  /* 0x0000000400007c24 */ /* 0x001fca000f8e0203 */
[----:B-1----:R-:W-:Y:S02]  /*0060*/  ISETP.GE.U32.AND P0, PT, R0, UR6, PT ;  /* 0x0000000600007c0c */ /* 0x002fe4000bf06070 */
[----:B------:R-:W-:-:S04]  /*0070*/  SHF.R.S32.HI R3, RZ, 0x1f, R0 ;  /* 0x0000001fff037819 */ /* 0x000fc80000011400 */
[----:B------:R-:W-:-:S13]  /*0080*/  ISETP.GE.U32.AND.EX P0, PT, R3, UR7, PT, P0 ;  /* 0x0000000703007c0c */ /* 0x000fda000bf06100 */
[----:B------:R-:W-:Y:S05]  /*0090*/  @P0 EXIT ;  /* 0x000000000000094d */ /* 0x000fea0003800000 */
[----:B------:R-:W0:Y:S01]  /*00a0*/  LDCU.128 UR8, c[0x0][0x380] ;  /* 0x00007000ff0877ac */ /* 0x000e220008000c00 */
[C---:B------:R-:W-:Y:S01]  /*00b0*/  IMAD.SHL.U32 R7, R0.reuse, 0x4, RZ ;  /* 0x0000000400077824 */ /* 0x040fe200078e00ff */
[C---:B------:R-:W-:Y:S01]  /*00c0*/  SHF.L.U64.HI R8, R0.reuse, 0x2, R3 ;  /* 0x0000000200087819 */ /* 0x040fe20000010203 */
[----:B------:R-:W-:Y:S01]  /*00d0*/  IMAD.SHL.U32 R6, R0, 0x2, RZ ;  /* 0x0000000200067824 */ /* 0x000fe200078e00ff */
[----:B------:R-:W1:Y:S01]  /*00e0*/  LDCU.64 UR4, c[0x0][0x358] ;  /* 0x00006b00ff0477ac */ /* 0x000e620008000a00 */
[----:B------:R-:W-:-:S03]  /*00f0*/  I2FP.F32.S32 R9, R0 ;  /* 0x0000000000097245 */ /* 0x000fc60000201400 */
[----:B------:R-:W-:Y:S01]  /*0100*/  I2FP.F32.S32 R11, R6 ;  /* 0x00000006000b7245 */ /* 0x000fe20000201400 */
[----:B------:R-:W2:Y:S01]  /*0110*/  LDCU.64 UR6, c[0x0][0x390] ;  /* 0x00007200ff0677ac */ /* 0x000ea20008000a00 */
[C---:B0-----:R-:W-:Y:S02]  /*0120*/  IADD3 R2, P0, PT, R7.reuse, UR8, RZ ;  /* 0x0000000807027c10 */ /* 0x041fe4000ff1e0ff */
[----:B------:R-:W-:Y:S02]  /*0130*/  IADD3 R4, P1, PT, R7, UR10, RZ ;  /* 0x0000000a07047c10 */ /* 0x000fe4000ff3e0ff */
[C---:B------:R-:W-:Y:S02]  /*0140*/  IADD3.X R3, PT, PT, R8.reuse, UR9, RZ, P0, !PT ;  /* 0x0000000908037c10 */ /* 0x040fe400087fe4ff */
[----:B------:R-:W-:-:S03]  /*0150*/  IADD3.X R5, PT, PT, R8, UR11, RZ, P1, !PT ;  /* 0x0000000b08057c10 */ /* 0x000fc60008ffe4ff */
[----:B-1----:R-:W-:Y:S04]  /*0160*/  STG.E desc[UR4][R2.64], R9 ;  /* 0x0000000902007986 */ /* 0x002fe8000c101904 */
[----:B------:R-:W-:Y:S04]  /*0170*/  STG.E desc[UR4][R4.64], R11 ;  /* 0x0000000b04007986 */ /* 0x000fe8000c101904 */
[----:B------:R-:W3:Y:S01]  /*0180*/  LDG.E R0, desc[UR4][R2.64] ;  /* 0x0000000402007981 */ /* 0x000ee2000c1e1900 */
[----:B--2---:R-:W-:-:S04]  /*0190*/  IADD3 R6, P0, PT, R7, UR6, RZ ;  /* 0x0000000607067c10 */ /* 0x004fc8000ff1e0ff */
[----:B------:R-:W-:Y:S01]  /*01a0*/  IADD3.X R7, PT, PT, R8, UR7, RZ, P0, !PT ;  /* 0x0000000708077c10 */ /* 0x000fe200087fe4ff */
[----:B---3--:R-:W-:-:S05]  /*01b0*/  FADD R13, R11, R0 ;  /* 0x000000000b0d7221 */ /* 0x008fca0000000000 */
[----:B------:R-:W-:Y:S01]  /*01c0*/  STG.E desc[UR4][R6.64], R13 ;  /* 0x0000000d06007986 */ /* 0x000fe2000c101904 */
[----:B------:R-:W-:Y:S05]  /*01d0*/  EXIT ;  /* 0x000000000000794d */ /* 0x000fea0003800000 */
.L_x_3:
        /* <DEDUP_REMOVED lines=10> */
.L_x_6:


//--------------------- .nv.shared.reserved.0     --------------------------
	.section	.nv.shared.reserved.0,"aw",@nobits
	.weak		__nv_reservedSMEM_offset_0_alias
	.size		__nv_reservedSMEM_offset_0_alias, 0, 64
	.other		__nv_reservedSMEM_offset_0_alias,@"STO_CUDA_RESERVED_SHARED STV_DEFAULT"
__nv_reservedSMEM_offset_0_alias:
	.zero		0
	.zero		64


//--------------------- .nv.global                --------------------------
	.section	.nv.global,"aw",@nobits
.nv.global:
	.type		_ZN34_INTERNAL_b8ec6be3_4_k_cu_e6b3f5bf6thrust24THRUST_300001_SM_1000_NS3seqE,@object
	.size		_ZN34_INTERNAL_b8ec6be3_4_k_cu_e6b3f5bf6thrust24THRUST_300001_SM_1000_NS3seqE,(_ZN34_INTERNAL_b8ec6be3_4_k_cu_e6b3f5bf4cuda3std3__48in_placeE - _ZN34_INTERNAL_b8ec6be3_4_k_cu_e6b3f5bf6thrust24THRUST_300001_SM_1000_NS3seqE)
_ZN34_INTERNAL_b8ec6be3_4_k_cu_e6b3f5bf6thrust24THRUST_300001_SM_1000_NS3seqE:
	.zero		1
	.type		_ZN34_INTERNAL_b8ec6be3_4_k_cu_e6b3f5bf4cuda3std3__48in_placeE,@object
	.size		_ZN34_INTERNAL_b8ec6be3_4_k_cu_e6b3f5bf4cuda3std3__48in_placeE,(_ZN34_INTERNAL_b8ec6be3_4_k_cu_e6b3f5bf4cuda3std6ranges3__45__cpo4sizeE - _ZN34_INTERNAL_b8ec6be3_4_k_cu_e6b3f5bf4cuda3std3__48in_placeE)
_ZN34_INTERNAL_b8ec6be3_4_k_cu_e6b3f5bf4cuda3std3__48in_placeE:
	.zero		1
	.type		_ZN34_INTERNAL_b8ec6be3_4_k_cu_e6b3f5bf4cuda3std6ranges3__45__cpo4sizeE,@object
	.size		_ZN34_INTERNAL_b8ec6be3_4_k_cu_e6b3f5bf4cuda3std6ranges3__45__cpo4sizeE,(_ZN34_INTERNAL_b8ec6be3_4_k_cu_e6b3f5bf6thrust24THRUST_300001_SM_1000_NS12placeholders2_3E - _ZN34_INTERNAL_b8ec6be3_4_k_cu_e6b3f5bf4cuda3std6ranges3__45__cpo4sizeE)
_ZN34_INTERNAL_b8ec6be3_4_k_cu_e6b3f5bf4cuda3std6ranges3__45__cpo4sizeE:
	.zero		1
	.type		_ZN34_INTERNAL_b8ec6be3_4_k_cu_e6b3f5bf6thrust24THRUST_300001_SM_1000_NS12placeholders2_3E,@object
	.size		_ZN34_INTERNAL_b8ec6be3_4_k_cu_e6b3f5bf6thrust24THRUST_300001_SM_1000_NS12placeholders2_3E,(_ZN34_INTERNAL_b8ec6be3_4_k_cu_e6b3f5bf4cuda3std3__45__cpo6cbeginE - _ZN34_INTERNAL_b8ec6be3_4_k_cu_e6b3f5bf6thrust24THRUST_300001_SM_1000_NS12placeholders2_3E)
_ZN34_INTERNAL_b8ec6be3_4_k_cu_e6b3f5bf6thrust24THRUST_300001_SM_1000_NS12placeholders2_3E:
	.zero		1
	.type		_ZN34_INTERNAL_b8ec6be3_4_k_cu_e6b3f5bf4cuda3std3__45__cpo6cbeginE,@object
	.size		_ZN34_INTERNAL_b8ec6be3_4_k_cu_e6b3f5bf4cuda3std3__45__cpo6cbeginE,(_ZN34_INTERNAL_b8ec6be3_4_k_cu_e6b3f5bf4cuda3std6ranges3__45__cpo6cbeginE - _ZN34_INTERNAL_b8ec6be3_4_k_cu_e6b3f5bf4cuda3std3__45__cpo6cbeginE)
_ZN34_INTERNAL_b8ec6be3_4_k_cu_e6b3f5bf4cuda3std3__45__cpo6cbeginE:
	.zero		1
	.type		_ZN34_INTERNAL_b8ec6be3_4_k_cu_e6b3f5bf4cuda3std6ranges3__45__cpo6cbeginE,@object
	.size		_ZN34_INTERNAL_b8ec6be3_4_k_cu_e6b3f5bf4cuda3std6ranges3__45__cpo6cbeginE,(_ZN34_INTERNAL_b8ec6be3_4_k_cu_e6b3f5bf6thrust24THRUST_300001_SM_1000_NS12placeholders2_7E - _ZN34_INTERNAL_b8ec6be3_4_k_cu_e6b3f5bf4cuda3std6ranges3__45__cpo6cbeginE)
_ZN34_INTERNAL_b8ec6be3_4_k_cu_e6b3f5bf4cuda3std6ranges3__45__cpo6cbeginE:
	.zero		1
	.type		_ZN34_INTERNAL_b8ec6be3_4_k_cu_e6b3f5bf6thrust24THRUST_300001_SM_1000_NS12placeholders2_7E,@object
	.size		_ZN34_INTERNAL_b8ec6be3_4_k_cu_e6b3f5bf6thrust24THRUST_300001_SM_1000_NS12placeholders2_7E,(_ZN34_INTERNAL_b8ec6be3_4_k_cu_e6b3f5bf4cuda3std3__45__cpo7crbeginE - _ZN34_INTERNAL_b8ec6be3_4_k_cu_e6b3f5bf6thrust24THRUST_300001_SM_1000_NS12placeholders2_7E)
_ZN34_INTERNAL_b8ec6be3_4_k_cu_e6b3f5bf6thrust24THRUST_300001_SM_1000_NS12placeholders2_7E:
	.zero		1
	.type		_ZN34_INTERNAL_b8ec6be3_4_k_cu_e6b3f5bf4cuda3std3__45__cpo7crbeginE,@object
	.size		_ZN34_INTERNAL_b8ec6be3_4_k_cu_e6b3f5bf4cuda3std3__45__cpo7crbeginE,(_ZN34_INTERNAL_b8ec6be3_4_k_cu_e6b3f5bf4cuda3std6ranges3__45__cpo4nextE - _ZN34_INTERNAL_b8ec6be3_4_k_cu_e6b3f5bf4cuda3std3__45__cpo7crbeginE)
_ZN34_INTERNAL_b8ec6be3_4_k_cu_e6b3f5bf4cuda3std3__45__cpo7crbeginE:
	.zero		1
	.type		_ZN34_INTERNAL_b8ec6be3_4_k_cu_e6b3f5bf4cuda3std6ranges3__45__cpo4nextE,@object
	.size		_ZN34_INTERNAL_b8ec6be3_4_k_cu_e6b3f5bf4cuda3std6ranges3__45__cpo4nextE,(_ZN34_INTERNAL_b8ec6be3_4_k_cu_e6b3f5bf4cuda3std6ranges3__45__cpo4swapE - _ZN34_INTERNAL_b8ec6be3_4_k_cu_e6b3f5bf4cuda3std6ranges3__45__cpo4nextE)
_ZN34_INTERNAL_b8ec6be3_4_k_cu_e6b3f5bf4cuda3std6ranges3__45__cpo4nextE:
	.zero		1
	.type		_ZN34_INTERNAL_b8ec6be3_4_k_cu_e6b3f5bf4cuda3std6ranges3__45__cpo4swapE,@object
	.size		_ZN34_INTERNAL_b8ec6be3_4_k_cu_e6b3f5bf4cuda3std6ranges3__45__cpo4swapE,(_ZN34_INTERNAL_b8ec6be3_4_k_cu_e6b3f5bf6thrust24THRUST_300001_SM_1000_NS8cuda_cub10par_nosyncE - _ZN34_INTERNAL_b8ec6be3_4_k_cu_e6b3f5bf4cuda3std6ranges3__45__cpo4swapE)
_ZN34_INTERNAL_b8ec6be3_4_k_cu_e6b3f5bf4cuda3std6ranges3__45__cpo4swapE:
	.zero		1
	.type		_ZN34_INTERNAL_b8ec6be3_4_k_cu_e6b3f5bf6thrust24THRUST_300001_SM_1000_NS8cuda_cub10par_nosyncE,@object
	.size		_ZN34_INTERNAL_b8ec6be3_4_k_cu_e6b3f5bf6thrust24THRUST_300001_SM_1000_NS8cuda_cub10par_nosyncE,(_ZN34_INTERNAL_b8ec6be3_4_k_cu_e6b3f5bf6thrust24THRUST_300001_SM_1000_NS12placeholders2_9E - _ZN34_INTERNAL_b8ec6be3_4_k_cu_e6b3f5bf6thrust24THRUST_300001_SM_1000_NS8cuda_cub10par_nosyncE)
_ZN34_INTERNAL_b8ec6be3_4_k_cu_e6b3f5bf6thrust24THRUST_300001_SM_1000_NS8cuda_cub10par_nosyncE:
	.zero		1
	.type		_ZN34_INTERNAL_b8ec6be3_4_k_cu_e6b3f5bf6thrust24THRUST_300001_SM_1000_NS12placeholders2_9E,@object
	.size		_ZN34_INTERNAL_b8ec6be3_4_k_cu_e6b3f5bf6thrust24THRUST_300001_SM_1000_NS12placeholders2_9E,(_ZN34_INTERNAL_b8ec6be3_4_k_cu_e6b3f5bf4cuda3std3__436_GLOBAL__N__b8ec6be3_4_k_cu_e6b3f5bf6ignoreE - _ZN34_INTERNAL_b8ec6be3_4_k_cu_e6b3f5bf6thrust24THRUST_300001_SM_1000_NS12placeholders2_9E)
_ZN34_INTERNAL_b8ec6be3_4_k_cu_e6b3f5bf6thrust24THRUST_300001_SM_1000_NS12placeholders2_9E:
	.zero		1
	.type		_ZN34_INTERNAL_b8ec6be3_4_k_cu_e6b3f5bf4cuda3std3__436_GLOBAL__N__b8ec6be3_4_k_cu_e6b3f5bf6ignoreE,@object
	.size		_ZN34_INTERNAL_b8ec6be3_4_k_cu_e6b3f5bf4cuda3std3__436_GLOBAL__N__b8ec6be3_4_k_cu_e6b3f5bf6ignoreE,(_ZN34_INTERNAL_b8ec6be3_4_k_cu_e6b3f5bf4cuda3std6ranges3__45__cpo4dataE - _ZN34_INTERNAL_b8ec6be3_4_k_cu_e6b3f5bf4cuda3std3__436_GLOBAL__N__b8ec6be3_4_k_cu_e6b3f5bf6ignoreE)
_ZN34_INTERNAL_b8ec6be3_4_k_cu_e6b3f5bf4cuda3std3__436_GLOBAL__N__b8ec6be3_4_k_cu_e6b3f5bf6ignoreE:
	.zero		1
	.type		_ZN34_INTERNAL_b8ec6be3_4_k_cu_e6b3f5bf4cuda3std6ranges3__45__cpo4dataE,@object
	.size		_ZN34_INTERNAL_b8ec6be3_4_k_cu_e6b3f5bf4cuda3std6ranges3__45__cpo4dataE,(_ZN34_INTERNAL_b8ec6be3_4_k_cu_e6b3f5bf6thrust24THRUST_300001_SM_1000_NS12placeholders2_1E - _ZN34_INTERNAL_b8ec6be3_4_k_cu_e6b3f5bf4cuda3std6ranges3__45__cpo4dataE)
_ZN34_INTERNAL_b8ec6be3_4_k_cu_e6b3f5bf4cuda3std6ranges3__45__cpo4dataE:
	.zero		1
	.type		_ZN34_INTERNAL_b8ec6be3_4_k_cu_e6b3f5bf6thrust24THRUST_300001_SM_1000_NS12placeholders2_1E,@object
	.size		_ZN34_INTERNAL_b8ec6be3_4_k_cu_e6b3f5bf6thrust24THRUST_300001_SM_1000_NS12placeholders2_1E,(_ZN34_INTERNAL_b8ec6be3_4_k_cu_e6b3f5bf4cuda3std3__45__cpo5beginE - _ZN34_INTERNAL_b8ec6be3_4_k_cu_e6b3f5bf6thrust24THRUST_300001_SM_1000_NS12placeholders2_1E)
_ZN34_INTERNAL_b8ec6be3_4_k_cu_e6b3f5bf6thrust24THRUST_300001_SM_1000_NS12placeholders2_1E:
	.zero		1
	.type		_ZN34_INTERNAL_b8ec6be3_4_k_cu_e6b3f5bf4cuda3std3__45__cpo5beginE,@object
	.size		_ZN34_INTERNAL_b8ec6be3_4_k_cu_e6b3f5bf4cuda3std3__45__cpo5beginE,(_ZN34_INTERNAL_b8ec6be3_4_k_cu_e6b3f5bf4cuda3std6ranges3__45__cpo5beginE - _ZN34_INTERNAL_b8ec6be3_4_k_cu_e6b3f5bf4cuda3std3__45__cpo5beginE)
_ZN34_INTERNAL_b8ec6be3_4_k_cu_e6b3f5bf4cuda3std3__45__cpo5beginE:
	.zero		1
	.type		_ZN34_INTERNAL_b8ec6be3_4_k_cu_e6b3f5bf4cuda3std6ranges3__45__cpo5beginE,@object
	.size		_ZN34_INTERNAL_b8ec6be3_4_k_cu_e6b3f5bf4cuda3std6ranges3__45__cpo5beginE,(_ZN34_INTERNAL_b8ec6be3_4_k_cu_e6b3f5bf6thrust24THRUST_300001_SM_1000_NS12placeholders2_5E - _ZN34_INTERNAL_b8ec6be3_4_k_cu_e6b3f5bf4cuda3std6ranges3__45__cpo5beginE)
_ZN34_INTERNAL_b8ec6be3_4_k_cu_e6b3f5bf4cuda3std6ranges3__45__cpo5beginE:
	.zero		1
	.type		_ZN34_INTERNAL_b8ec6be3_4_k_cu_e6b3f5bf6thrust24THRUST_300001_SM_1000_NS12placeholders2_5E,@object
	.size		_ZN34_INTERNAL_b8ec6be3_4_k_cu_e6b3f5bf6thrust24THRUST_300001_SM_1000_NS12placeholders2_5E,(_ZN34_INTERNAL_b8ec6be3_4_k_cu_e6b3f5bf4cuda3std3__45__cpo6rbeginE - _ZN34_INTERNAL_b8ec6be3_4_k_cu_e6b3f5bf6thrust24THRUST_300001_SM_1000_NS12placeholders2_5E)
_ZN34_INTERNAL_b8ec6be3_4_k_cu_e6b3f5bf6thrust24THRUST_300001_SM_1000_NS12placeholders2_5E:
	.zero		1
	.type		_ZN34_INTERNAL_b8ec6be3_4_k_cu_e6b3f5bf4cuda3std3__45__cpo6rbeginE,@object
	.size		_ZN34_INTERNAL_b8ec6be3_4_k_cu_e6b3f5bf4cuda3std3__45__cpo6rbeginE,(_ZN34_INTERNAL_b8ec6be3_4_k_cu_e6b3f5bf4cuda3std6ranges3__45__cpo7advanceE - _ZN34_INTERNAL_b8ec6be3_4_k_cu_e6b3f5bf4cuda3std3__45__cpo6rbeginE)
_ZN34_INTERNAL_b8ec6be3_4_k_cu_e6b3f5bf4cuda3std3__45__cpo6rbeginE:
	.zero		1
	.type		_ZN34_INTERNAL_b8ec6be3_4_k_cu_e6b3f5bf4cuda3std6ranges3__45__cpo7advanceE,@object
	.size		_ZN34_INTERNAL_b8ec6be3_4_k_cu_e6b3f5bf4cuda3std6ranges3__45__cpo7advanceE,(_ZN34_INTERNAL_b8ec6be3_4_k_cu_e6b3f5bf4cuda3std3__47nulloptE - _ZN34_INTERNAL_b8ec6be3_4_k_cu_e6b3f5bf4cuda3std6ranges3__45__cpo7advanceE)
_ZN34_INTERNAL_b8ec6be3_4_k_cu_e6b3f5bf4cuda3std6ranges3__45__cpo7advanceE:
	.zero		1
	.type		_ZN34_INTERNAL_b8ec6be3_4_k_cu_e6b3f5bf4cuda3std3__47nulloptE,@object
	.size		_ZN34_INTERNAL_b8ec6be3_4_k_cu_e6b3f5bf4cuda3std3__47nulloptE,(_ZN34_INTERNAL_b8ec6be3_4_k_cu_e6b3f5bf4cuda3std6ranges3__45__cpo8distanceE - _ZN34_INTERNAL_b8ec6be3_4_k_cu_e6b3f5bf4cuda3std3__47nulloptE)
_ZN34_INTERNAL_b8ec6be3_4_k_cu_e6b3f5bf4cuda3std3__47nulloptE:
	.zero		1
	.type		_ZN34_INTERNAL_b8ec6be3_4_k_cu_e6b3f5bf4cuda3std6ranges3__45__cpo8distanceE,@object
	.size		_ZN34_INTERNAL_b8ec6be3_4_k_cu_e6b3f5bf4cuda3std6ranges3__45__cpo8distanceE,(_ZN34_INTERNAL_b8ec6be3_4_k_cu_e6b3f5bf6thrust24THRUST_300001_SM_1000_NS12placeholders3_10E - _ZN34_INTERNAL_b8ec6be3_4_k_cu_e6b3f5bf4cuda3std6ranges3__45__cpo8distanceE)
_ZN34_INTERNAL_b8ec6be3_4_k_cu_e6b3f5bf4cuda3std6ranges3__45__cpo8distanceE:
	.zero		1
	.type		_ZN34_INTERNAL_b8ec6be3_4_k_cu_e6b3f5bf6thrust24THRUST_300001_SM_1000_NS12placeholders3_10E,@object
	.size		_ZN34_INTERNAL_b8ec6be3_4_k_cu_e6b3f5bf6thrust24THRUST_300001_SM_1000_NS12placeholders3_10E,(_ZN34_INTERNAL_b8ec6be3_4_k_cu_e6b3f5bf4cuda3std3__419piecewise_constructE - _ZN34_INTERNAL_b8ec6be3_4_k_cu_e6b3f5bf6thrust24THRUST_300001_SM_1000_NS12placeholders3_10E)
_ZN34_INTERNAL_b8ec6be3_4_k_cu_e6b3f5bf6thrust24THRUST_300001_SM_1000_NS12placeholders3_10E:
	.zero		1
	.type		_ZN34_INTERNAL_b8ec6be3_4_k_cu_e6b3f5bf4cuda3std3__419piecewise_constructE,@object
	.size		_ZN34_INTERNAL_b8ec6be3_4_k_cu_e6b3f5bf4cuda3std3__419piecewise_constructE,(_ZN34_INTERNAL_b8ec6be3_4_k_cu_e6b3f5bf4cuda3std6ranges3__45__cpo5cdataE - _ZN34_INTERNAL_b8ec6be3_4_k_cu_e6b3f5bf4cuda3std3__419piecewise_constructE)
_ZN34_INTERNAL_b8ec6be3_4_k_cu_e6b3f5bf4cuda3std3__419piecewise_constructE:
	.zero		1
	.type		_ZN34_INTERNAL_b8ec6be3_4_k_cu_e6b3f5bf4cuda3std6ranges3__45__cpo5cdataE,@object
	.size		_ZN34_INTERNAL_b8ec6be3_4_k_cu_e6b3f5bf4cuda3std6ranges3__45__cpo5cdataE,(_ZN34_INTERNAL_b8ec6be3_4_k_cu_e6b3f5bf6thrust24THRUST_300001_SM_1000_NS12placeholders2_2E - _ZN34_INTERNAL_b8ec6be3_4_k_cu_e6b3f5bf4cuda3std6ranges3__45__cpo5cdataE)
_ZN34_INTERNAL_b8ec6be3_4_k_cu_e6b3f5bf4cuda3std6ranges3__45__cpo5cdataE:
	.zero		1
	.type		_ZN34_INTERNAL_b8ec6be3_4_k_cu_e6b3f5bf6thrust24THRUST_300001_SM_1000_NS12placeholders2_2E,@object
	.size		_ZN34_INTERNAL_b8ec6be3_4_k_cu_e6b3f5bf6thrust24THRUST_300001_SM_1000_NS12placeholders2_2E,(_ZN34_INTERNAL_b8ec6be3_4_k_cu_e6b3f5bf4cuda3std3__45__cpo3endE - _ZN34_INTERNAL_b8ec6be3_4_k_cu_e6b3f5bf6thrust24THRUST_300001_SM_1000_NS12placeholders2_2E)
_ZN34_INTERNAL_b8ec6be3_4_k_cu_e6b3f5bf6thrust24THRUST_300001_SM_1000_NS12placeholders2_2E:
	.zero		1
	.type		_ZN34_INTERNAL_b8ec6be3_4_k_cu_e6b3f5bf4cuda3std3__45__cpo3endE,@object
	.size		_ZN34_INTERNAL_b8ec6be3_4_k_cu_e6b3f5bf4cuda3std3__45__cpo3endE,(_ZN34_INTERNAL_b8ec6be3_4_k_cu_e6b3f5bf4cuda3std6ranges3__45__cpo3endE - _ZN34_INTERNAL_b8ec6be3_4_k_cu_e6b3f5bf4cuda3std3__45__cpo3endE)
_ZN34_INTERNAL_b8ec6be3_4_k_cu_e6b3f5bf4cuda3std3__45__cpo3endE:
	.zero		1
	.type		_ZN34_INTERNAL_b8ec6be3_4_k_cu_e6b3f5bf4cuda3std6ranges3__45__cpo3endE,@object
	.size		_ZN34_INTERNAL_b8ec6be3_4_k_cu_e6b3f5bf4cuda3std6ranges3__45__cpo3endE,(_ZN34_INTERNAL_b8ec6be3_4_k_cu_e6b3f5bf6thrust24THRUST_300001_SM_1000_NS12placeholders2_6E - _ZN34_INTERNAL_b8ec6be3_4_k_cu_e6b3f5bf4cuda3std6ranges3__45__cpo3endE)
_ZN34_INTERNAL_b8ec6be3_4_k_cu_e6b3f5bf4cuda3std6ranges3__45__cpo3endE:
	.zero		1
	.type		_ZN34_INTERNAL_b8ec6be3_4_k_cu_e6b3f5bf6thrust24THRUST_300001_SM_1000_NS12placeholders2_6E,@object
	.size		_ZN34_INTERNAL_b8ec6be3_4_k_cu_e6b3f5bf6thrust24THRUST_300001_SM_1000_NS12placeholders2_6E,(_ZN34_INTERNAL_b8ec6be3_4_k_cu_e6b3f5bf4cuda3std3__45__cpo4rendE - _ZN34_INTERNAL_b8ec6be3_4_k_cu_e6b3f5bf6thrust24THRUST_300001_SM_1000_NS12placeholders2_6E)
_ZN34_INTERNAL_b8ec6be3_4_k_cu_e6b3f5bf6thrust24THRUST_300001_SM_1000_NS12placeholders2_6E:
	.zero		1
	.type		_ZN34_INTERNAL_b8ec6be3_4_k_cu_e6b3f5bf4cuda3std3__45__cpo4rendE,@object
	.size		_ZN34_INTERNAL_b8ec6be3_4_k_cu_e6b3f5bf4cuda3std3__45__cpo4rendE,(_ZN34_INTERNAL_b8ec6be3_4_k_cu_e6b3f5bf4cuda3std6ranges3__45__cpo9iter_swapE - _ZN34_INTERNAL_b8ec6be3_4_k_cu_e6b3f5bf4cuda3std3__45__cpo4rendE)
_ZN34_INTERNAL_b8ec6be3_4_k_cu_e6b3f5bf4cuda3std3__45__cpo4rendE:
	.zero		1
	.type		_ZN34_INTERNAL_b8ec6be3_4_k_cu_e6b3f5bf4cuda3std6ranges3__45__cpo9iter_swapE,@object
	.size		_ZN34_INTERNAL_b8ec6be3_4_k_cu_e6b3f5bf4cuda3std6ranges3__45__cpo9iter_swapE,(_ZN34_INTERNAL_b8ec6be3_4_k_cu_e6b3f5bf4cuda3std3__48unexpectE - _ZN34_INTERNAL_b8ec6be3_4_k_cu_e6b3f5bf4cuda3std6ranges3__45__cpo9iter_swapE)
_ZN34_INTERNAL_b8ec6be3_4_k_cu_e6b3f5bf4cuda3std6ranges3__45__cpo9iter_swapE:
	.zero		1
	.type		_ZN34_INTERNAL_b8ec6be3_4_k_cu_e6b3f5bf4cuda3std3__48unexpectE,@object
	.size		_ZN34_INTERNAL_b8ec6be3_4_k_cu_e6b3f5bf4cuda3std3__48unexpectE,(_ZN34_INTERNAL_b8ec6be3_4_k_cu_e6b3f5bf6thrust24THRUST_300001_SM_1000_NS8cuda_cub3parE - _ZN34_INTERNAL_b8ec6be3_4_k_cu_e6b3f5bf4cuda3std3__48unexpectE)
_ZN34_INTERNAL_b8ec6be3_4_k_cu_e6b3f5bf4cuda3std3__48unexpectE:
	.zero		1
	.type		_ZN34_INTERNAL_b8ec6be3_4_k_cu_e6b3f5bf6thrust24THRUST_300001_SM_1000_NS8cuda_cub3parE,@object
	.size		_ZN34_INTERNAL_b8ec6be3_4_k_cu_e6b3f5bf6thrust24THRUST_300001_SM_1000_NS8cuda_cub3parE,(_ZN34_INTERNAL_b8ec6be3_4_k_cu_e6b3f5bf6thrust24THRUST_300001_SM_1000_NS12placeholders2_4E - _ZN34_INTERNAL_b8ec6be3_4_k_cu_e6b3f5bf6thrust24THRUST_300001_SM_1000_NS8cuda_cub3parE)
_ZN34_INTERNAL_b8ec6be3_4_k_cu_e6b3f5bf6thrust24THRUST_300001_SM_1000_NS8cuda_cub3parE:
	.zero		1
	.type		_ZN34_INTERNAL_b8ec6be3_4_k_cu_e6b3f5bf6thrust24THRUST_300001_SM_1000_NS12placeholders2_4E,@object
	.size		_ZN34_INTERNAL_b8ec6be3_4_k_cu_e6b3f5bf6thrust24THRUST_300001_SM_1000_NS12placeholders2_4E,(_ZN34_INTERNAL_b8ec6be3_4_k_cu_e6b3f5bf4cuda3std3__45__cpo4cendE - _ZN34_INTERNAL_b8ec6be3_4_k_cu_e6b3f5bf6thrust24THRUST_300001_SM_1000_NS12placeholders2_4E)
_ZN34_INTERNAL_b8ec6be3_4_k_cu_e6b3f5bf6thrust24THRUST_300001_SM_1000_NS12placeholders2_4E:
	.zero		1
	.type		_ZN34_INTERNAL_b8ec6be3_4_k_cu_e6b3f5bf4cuda3std3__45__cpo4cendE,@object
	.size		_ZN34_INTERNAL_b8ec6be3_4_k_cu_e6b3f5bf4cuda3std3__45__cpo4cendE,(_ZN34_INTERNAL_b8ec6be3_4_k_cu_e6b3f5bf4cuda3std6ranges3__45__cpo4cendE - _ZN34_INTERNAL_b8ec6be3_4_k_cu_e6b3f5bf4cuda3std3__45__cpo4cendE)
_ZN34_INTERNAL_b8ec6be3_4_k_cu_e6b3f5bf4cuda3std3__45__cpo4cendE:
	.zero		1
	.type		_ZN34_INTERNAL_b8ec6be3_4_k_cu_e6b3f5bf4cuda3std6ranges3__45__cpo4cendE,@object
	.size		_ZN34_INTERNAL_b8ec6be3_4_k_cu_e6b3f5bf4cuda3std6ranges3__45__cpo4cendE,(_ZN34_INTERNAL_b8ec6be3_4_k_cu_e6b3f5bf4cuda3std3__420unreachable_sentinelE - _ZN34_INTERNAL_b8ec6be3_4_k_cu_e6b3f5bf4cuda3std6ranges3__45__cpo4cendE)
_ZN34_INTERNAL_b8ec6be3_4_k_cu_e6b3f5bf4cuda3std6ranges3__45__cpo4cendE:
	.zero		1
	.type		_ZN34_INTERNAL_b8ec6be3_4_k_cu_e6b3f5bf4cuda3std3__420unreachable_sentinelE,@object
	.size		_ZN34_INTERNAL_b8ec6be3_4_k_cu_e6b3f5bf4cuda3std3__420unreachable_sentinelE,(_ZN34_INTERNAL_b8ec6be3_4_k_cu_e6b3f5bf4cuda3std6ranges3__45__cpo5ssizeE - _ZN34_INTERNAL_b8ec6be3_4_k_cu_e6b3f5bf4cuda3std3__420unreachable_sentinelE)
_ZN34_INTERNAL_b8ec6be3_4_k_cu_e6b3f5bf4cuda3std3__420unreachable_sentinelE:
	.zero		1
	.type		_ZN34_INTERNAL_b8ec6be3_4_k_cu_e6b3f5bf4cuda3std6ranges3__45__cpo5ssizeE,@object
	.size		_ZN34_INTERNAL_b8ec6be3_4_k_cu_e6b3f5bf4cuda3std6ranges3__45__cpo5ssizeE,(_ZN34_INTERNAL_b8ec6be3_4_k_cu_e6b3f5bf6thrust24THRUST_300001_SM_1000_NS12placeholders2_8E - _ZN34_INTERNAL_b8ec6be3_4_k_cu_e6b3f5bf4cuda3std6ranges3__45__cpo5ssizeE)
_ZN34_INTERNAL_b8ec6be3_4_k_cu_e6b3f5bf4cuda3std6ranges3__45__cpo5ssizeE:
	.zero		1
	.type		_ZN34_INTERNAL_b8ec6be3_4_k_cu_e6b3f5bf6thrust24THRUST_300001_SM_1000_NS12placeholders2_8E,@object
	.size		_ZN34_INTERNAL_b8ec6be3_4_k_cu_e6b3f5bf6thrust24THRUST_300001_SM_1000_NS12placeholders2_8E,(_ZN34_INTERNAL_b8ec6be3_4_k_cu_e6b3f5bf4cuda3std3__45__cpo5crendE - _ZN34_INTERNAL_b8ec6be3_4_k_cu_e6b3f5bf6thrust24THRUST_300001_SM_1000_NS12placeholders2_8E)
_ZN34_INTERNAL_b8ec6be3_4_k_cu_e6b3f5bf6thrust24THRUST_300001_SM_1000_NS12placeholders2_8E:
	.zero		1
	.type		_ZN34_INTERNAL_b8ec6be3_4_k_cu_e6b3f5bf4cuda3std3__45__cpo5crendE,@object
	.size		_ZN34_INTERNAL_b8ec6be3_4_k_cu_e6b3f5bf4cuda3std3__45__cpo5crendE,(_ZN34_INTERNAL_b8ec6be3_4_k_cu_e6b3f5bf4cuda3std6ranges3__45__cpo4prevE - _ZN34_INTERNAL_b8ec6be3_4_k_cu_e6b3f5bf4cuda3std3__45__cpo5crendE)
_ZN34_INTERNAL_b8ec6be3_4_k_cu_e6b3f5bf4cuda3std3__45__cpo5crendE:
	.zero		1
	.type		_ZN34_INTERNAL_b8ec6be3_4_k_cu_e6b3f5bf4cuda3std6ranges3__45__cpo4prevE,@object
	.size		_ZN34_INTERNAL_b8ec6be3_4_k_cu_e6b3f5bf4cuda3std6ranges3__45__cpo4prevE,(_ZN34_INTERNAL_b8ec6be3_4_k_cu_e6b3f5bf4cuda3std6ranges3__45__cpo9iter_moveE - _ZN34_INTERNAL_b8ec6be3_4_k_cu_e6b3f5bf4cuda3std6ranges3__45__cpo4prevE)
_ZN34_INTERNAL_b8ec6be3_4_k_cu_e6b3f5bf4cuda3std6ranges3__45__cpo4prevE:
	.zero		1
	.type		_ZN34_INTERNAL_b8ec6be3_4_k_cu_e6b3f5bf4cuda3std6ranges3__45__cpo9iter_moveE,@object
	.size		_ZN34_INTERNAL_b8ec6be3_4_k_cu_e6b3f5bf4cuda3std6ranges3__45__cpo9iter_moveE,(_ZN34_INTERNAL_b8ec6be3_4_k_cu_e6b3f5bf6thrust24THRUST_300001_SM_1000_NS6system6detail10sequential3seqE - _ZN34_INTERNAL_b8ec6be3_4_k_cu_e6b3f5bf4cuda3std6ranges3__45__cpo9iter_moveE)
_ZN34_INTERNAL_b8ec6be3_4_k_cu_e6b3f5bf4cuda3std6ranges3__45__cpo9iter_moveE:
	.zero		1
	.type		_ZN34_INTERNAL_b8ec6be3_4_k_cu_e6b3f5bf6thrust24THRUST_300001_SM_1000_NS6system6detail10sequential3seqE,@object
	.size		_ZN34_INTERNAL_b8ec6be3_4_k_cu_e6b3f5bf6thrust24THRUST_300001_SM_1000_NS6system6detail10sequential3seqE,(.L_31 - _ZN34_INTERNAL_b8ec6be3_4_k_cu_e6b3f5bf6thrust24THRUST_300001_SM_1000_NS6system6detail10sequential3seqE)
_ZN34_INTERNAL_b8ec6be3_4_k_cu_e6b3f5bf6thrust24THRUST_300001_SM_1000_NS6system6detail10sequential3seqE:
	.zero		1
.L_31:


//--------------------- .nv.constant0._ZN3cub18CUB_300001_SM_10006detail8for_each13static_kernelINS2_12policy_hub_t12policy_500_tEmN6thrust24THRUST_300001_SM_1000_NS8cuda_cub20__uninitialized_fill7functorINS7_10device_ptrIfEEfEEEEvT0_T1_ --------------------------
	.section	.nv.constant0._ZN3cub18CUB_300001_SM_10006detail8for_each13static_kernelINS2_12policy_hub_t12policy_500_tEmN6thrust24THRUST_300001_SM_1000_NS8cuda_cub20__uninitialized_fill7functorINS7_10device_ptrIfEEfEEEEvT0_T1_,"a",@progbits
	.sectionflags	@""
	.align	4
.nv.constant0._ZN3cub18CUB_300001_SM_10006detail8for_each13static_kernelINS2_12policy_hub_t12policy_500_tEmN6thrust24THRUST_300001_SM_1000_NS8cuda_cub20__uninitialized_fill7functorINS7_10device_ptrIfEEfEEEEvT0_T1_:
	.zero		920


//--------------------- .nv.constant0._ZN3cub18CUB_300001_SM_10006detail11EmptyKernelIvEEvv --------------------------
	.section	.nv.constant0._ZN3cub18CUB_300001_SM_10006detail11EmptyKernelIvEEvv,"a",@progbits
	.sectionflags	@""
	.align	4
.nv.constant0._ZN3cub18CUB_300001_SM_10006detail11EmptyKernelIvEEvv:
	.zero		896


//--------------------- .nv.constant0._Z3kerPfS_S_m --------------------------
	.section	.nv.constant0._Z3kerPfS_S_m,"a",@progbits
	.sectionflags	@""
	.align	4
.nv.constant0._Z3kerPfS_S_m:
	.zero		928


//--------------------- SYMBOLS --------------------------

	.type		.nv.reservedSmem.offset0,@object
	.size		.nv.reservedSmem.offset0,0x4
